//
// Generated by NVIDIA NVVM Compiler
//
// Compiler Build ID: CL-36424714
// Cuda compilation tools, release 13.0, V13.0.88
// Based on NVVM 20.0.0
//

.version 9.0
.target sm_100
.address_size 64

	// .globl	_Z7kernel1v
.global .align 4 .b8 arr[3200];
.const .align 8 .b8 var1[240];
.const .align 8 .b8 var2[240];
.const .align 8 .b8 var3[40];
.const .align 8 .b8 var4[40];
.const .align 8 .u64 var5;
.const .align 8 .u64 var6;

.visible .entry _Z7kernel1v()
{


	ret;

}
	// .globl	_Z7kernel2v
.visible .entry _Z7kernel2v()
{


	ret;

}
	// .globl	_Z7kernel3v
.visible .entry _Z7kernel3v()
{


	ret;

}
	// .globl	_Z7kernel4v
.visible .entry _Z7kernel4v()
{


	ret;

}
	// .globl	_Z7kernel5v
.visible .entry _Z7kernel5v()
{


	ret;

}
	// .globl	_Z7kernel6v
.visible .entry _Z7kernel6v()
{


	ret;

}


// ===== COMPILED SASS (sm_100) =====

	.target	sm_100

	.elftype	@"ET_EXEC"


//--------------------- .note.nv.tkinfo           --------------------------
	.section	.note.nv.tkinfo,"",@"SHT_NOTE"
	.sectionflags	@"SHF_NOTE_NV_TKINFO"
	.tkinfo
        /*0018*/ 	.word	0x00000002
        /*0030*/ 	.string	""
        /*0030*/ 	.string	"ptxas"
        /*0030*/ 	.string	"Cuda compilation tools, release 13.0, V13.0.88"
        /*0030*/ 	.string	"Build cuda_13.0.r13.0/compiler.36424714_0"
        /*0030*/ 	.string	"-arch sm_100 -m 64 "



//--------------------- .note.nv.cuinfo           --------------------------
	.section	.note.nv.cuinfo,"",@"SHT_NOTE"
	.sectionflags	@"SHF_NOTE_NV_CUINFO"
        /*0018*/ 	.short	0x0002
        /*001a*/ 	.short	0x0064
        /*001c*/ 	.short	0x0082
	.zero		2


//--------------------- .nv.info                  --------------------------
	.section	.nv.info,"",@"SHT_CUDA_INFO"
	.align	4


	//----- nvinfo : EIATTR_REGCOUNT
	.align		4
        /*0000*/ 	.byte	0x04, 0x2f
        /*0002*/ 	.short	(.L_8 - .L_7)
	.align		4
.L_7:
        /*0004*/ 	.word	index@(_Z7kernel1v)
        /*0008*/ 	.word	0x00000004


	//----- nvinfo : EIATTR_FRAME_SIZE
	.align		4
.L_8:
        /*000c*/ 	.byte	0x04, 0x11
        /*000e*/ 	.short	(.L_10 - .L_9)
	.align		4
.L_9:
        /*0010*/ 	.word	index@(_Z7kernel1v)
        /*0014*/ 	.word	0x00000000


	//----- nvinfo : EIATTR_REGCOUNT
	.align		4
.L_10:
        /*0018*/ 	.byte	0x04, 0x2f
        /*001a*/ 	.short	(.L_12 - .L_11)
	.align		4
.L_11:
        /*001c*/ 	.word	index@(_Z7kernel2v)
        /*0020*/ 	.word	0x00000004


	//----- nvinfo : EIATTR_FRAME_SIZE
	.align		4
.L_12:
        /*0024*/ 	.byte	0x04, 0x11
        /*0026*/ 	.short	(.L_14 - .L_13)
	.align		4
.L_13:
        /*0028*/ 	.word	index@(_Z7kernel2v)
        /*002c*/ 	.word	0x00000000


	//----- nvinfo : EIATTR_REGCOUNT
	.align		4
.L_14:
        /*0030*/ 	.byte	0x04, 0x2f
        /*0032*/ 	.short	(.L_16 - .L_15)
	.align		4
.L_15:
        /*0034*/ 	.word	index@(_Z7kernel3v)
        /*0038*/ 	.word	0x00000004


	//----- nvinfo : EIATTR_FRAME_SIZE
	.align		4
.L_16:
        /*003c*/ 	.byte	0x04, 0x11
        /*003e*/ 	.short	(.L_18 - .L_17)
	.align		4
.L_17:
        /*0040*/ 	.word	index@(_Z7kernel3v)
        /*0044*/ 	.word	0x00000000


	//----- nvinfo : EIATTR_REGCOUNT
	.align		4
.L_18:
        /*0048*/ 	.byte	0x04, 0x2f
        /*004a*/ 	.short	(.L_20 - .L_19)
	.align		4
.L_19:
        /*004c*/ 	.word	index@(_Z7kernel4v)
        /*0050*/ 	.word	0x00000004


	//----- nvinfo : EIATTR_FRAME_SIZE
	.align		4
.L_20:
        /*0054*/ 	.byte	0x04, 0x11
        /*0056*/ 	.short	(.L_22 - .L_21)
	.align		4
.L_21:
        /*0058*/ 	.word	index@(_Z7kernel4v)
        /*005c*/ 	.word	0x00000000


	//----- nvinfo : EIATTR_REGCOUNT
	.align		4
.L_22:
        /*0060*/ 	.byte	0x04, 0x2f
        /*0062*/ 	.short	(.L_24 - .L_23)
	.align		4
.L_23:
        /*0064*/ 	.word	index@(_Z7kernel5v)
        /*0068*/ 	.word	0x00000004


	//----- nvinfo : EIATTR_FRAME_SIZE
	.align		4
.L_24:
        /*006c*/ 	.byte	0x04, 0x11
        /*006e*/ 	.short	(.L_26 - .L_25)
	.align		4
.L_25:
        /*0070*/ 	.word	index@(_Z7kernel5v)
        /*0074*/ 	.word	0x00000000


	//----- nvinfo : EIATTR_REGCOUNT
	.align		4
.L_26:
        /*0078*/ 	.byte	0x04, 0x2f
        /*007a*/ 	.short	(.L_28 - .L_27)
	.align		4
.L_27:
        /*007c*/ 	.word	index@(_Z7kernel6v)
        /*0080*/ 	.word	0x00000004


	//----- nvinfo : EIATTR_FRAME_SIZE
	.align		4
.L_28:
        /*0084*/ 	.byte	0x04, 0x11
        /*0086*/ 	.short	(.L_30 - .L_29)
	.align		4
.L_29:
        /*0088*/ 	.word	index@(_Z7kernel6v)
        /*008c*/ 	.word	0x00000000


	//----- nvinfo : EIATTR_MIN_STACK_SIZE
	.align		4
.L_30:
        /*0090*/ 	.byte	0x04, 0x12
        /*0092*/ 	.short	(.L_32 - .L_31)
	.align		4
.L_31:
        /*0094*/ 	.word	index@(_Z7kernel6v)
        /*0098*/ 	.word	0x00000000


	//----- nvinfo : EIATTR_MIN_STACK_SIZE
	.align		4
.L_32:
        /*009c*/ 	.byte	0x04, 0x12
        /*009e*/ 	.short	(.L_34 - .L_33)
	.align		4
.L_33:
        /*00a0*/ 	.word	index@(_Z7kernel5v)
        /*00a4*/ 	.word	0x00000000


	//----- nvinfo : EIATTR_MIN_STACK_SIZE
	.align		4
.L_34:
        /*00a8*/ 	.byte	0x04, 0x12
        /*00aa*/ 	.short	(.L_36 - .L_35)
	.align		4
.L_35:
        /*00ac*/ 	.word	index@(_Z7kernel4v)
        /*00b0*/ 	.word	0x00000000


	//----- nvinfo : EIATTR_MIN_STACK_SIZE
	.align		4
.L_36:
        /*00b4*/ 	.byte	0x04, 0x12
        /*00b6*/ 	.short	(.L_38 - .L_37)
	.align		4
.L_37:
        /*00b8*/ 	.word	index@(_Z7kernel3v)
        /*00bc*/ 	.word	0x00000000


	//----- nvinfo : EIATTR_MIN_STACK_SIZE
	.align		4
.L_38:
        /*00c0*/ 	.byte	0x04, 0x12
        /*00c2*/ 	.short	(.L_40 - .L_39)
	.align		4
.L_39:
        /*00c4*/ 	.word	index@(_Z7kernel2v)
        /*00c8*/ 	.word	0x00000000


	//----- nvinfo : EIATTR_MIN_STACK_SIZE
	.align		4
.L_40:
        /*00cc*/ 	.byte	0x04, 0x12
        /*00ce*/ 	.short	(.L_42 - .L_41)
	.align		4
.L_41:
        /*00d0*/ 	.word	index@(_Z7kernel1v)
        /*00d4*/ 	.word	0x00000000
.L_42:


//--------------------- .nv.compat                --------------------------
	.section	.nv.compat,"",@"SHT_CUDA_COMPAT_INFO"
	.align	4
        /*0000*/ 	.byte	0x02, 0x09, 0x00, 0x00, 0x02, 0x02, 0x01, 0x00, 0x02, 0x05, 0x05, 0x00, 0x03, 0x07, 0x01, 0x01
        /*0010*/ 	.byte	0x02, 0x03, 0x00, 0x00, 0x02, 0x06, 0x01, 0x00, 0x04, 0x0b, 0x08, 0x00, 0x09, 0x00, 0x00, 0x00
        /*0020*/ 	.byte	0x00, 0x00, 0x00, 0x00


//--------------------- .nv.info._Z7kernel6v      --------------------------
	.section	.nv.info._Z7kernel6v,"",@"SHT_CUDA_INFO"
	.sectionflags	@""
	.align	4


	//----- nvinfo : EIATTR_CUDA_API_VERSION
	.align		4
        /*0000*/ 	.byte	0x04, 0x37
        /*0002*/ 	.short	(.L_44 - .L_43)
.L_43:
        /*0004*/ 	.word	0x00000082


	//----- nvinfo : EIATTR_SPARSE_MMA_MASK
	.align		4
.L_44:
        /*0008*/ 	.byte	0x03, 0x50
        /*000a*/ 	.short	0x0000


	//----- nvinfo : EIATTR_MAXREG_COUNT
	.align		4
        /*000c*/ 	.byte	0x03, 0x1b
        /*000e*/ 	.short	0x00ff


	//----- nvinfo : EIATTR_MERCURY_ISA_VERSION
	.align		4
        /*0010*/ 	.byte	0x03, 0x5f
        /*0012*/ 	.short	0x0101


	//----- nvinfo : EIATTR_VRC_CTA_INIT_COUNT
	.align		4
        /*0014*/ 	.byte	0x02, 0x4a
	.zero		1
	.zero		1


	//----- nvinfo : EIATTR_EXIT_INSTR_OFFSETS
	.align		4
        /*0018*/ 	.byte	0x04, 0x1c
        /*001a*/ 	.short	(.L_46 - .L_45)


	//   ....[0]....
.L_45:
        /*001c*/ 	.word	0x00000010


	//----- nvinfo : EIATTR_SW_WAR
	.align		4
.L_46:
        /*0020*/ 	.byte	0x04, 0x36
        /*0022*/ 	.short	(.L_48 - .L_47)
.L_47:
        /*0024*/ 	.word	0x00000008
.L_48:


//--------------------- .nv.info._Z7kernel5v      --------------------------
	.section	.nv.info._Z7kernel5v,"",@"SHT_CUDA_INFO"
	.sectionflags	@""
	.align	4


	//----- nvinfo : EIATTR_CUDA_API_VERSION
	.align		4
        /*0000*/ 	.byte	0x04, 0x37
        /*0002*/ 	.short	(.L_50 - .L_49)
.L_49:
        /*0004*/ 	.word	0x00000082


	//----- nvinfo : EIATTR_SPARSE_MMA_MASK
	.align		4
.L_50:
        /*0008*/ 	.byte	0x03, 0x50
        /*000a*/ 	.short	0x0000


	//----- nvinfo : EIATTR_MAXREG_COUNT
	.align		4
        /*000c*/ 	.byte	0x03, 0x1b
        /*000e*/ 	.short	0x00ff


	//----- nvinfo : EIATTR_MERCURY_ISA_VERSION
	.align		4
        /*0010*/ 	.byte	0x03, 0x5f
        /*0012*/ 	.short	0x0101


	//----- nvinfo : EIATTR_VRC_CTA_INIT_COUNT
	.align		4
        /*0014*/ 	.byte	0x02, 0x4a
	.zero		1
	.zero		1


	//----- nvinfo : EIATTR_EXIT_INSTR_OFFSETS
	.align		4
        /*0018*/ 	.byte	0x04, 0x1c
        /*001a*/ 	.short	(.L_52 - .L_51)


	//   ....[0]....
.L_51:
        /*001c*/ 	.word	0x00000010


	//----- nvinfo : EIATTR_SW_WAR
	.align		4
.L_52:
        /*0020*/ 	.byte	0x04, 0x36
        /*0022*/ 	.short	(.L_54 - .L_53)
.L_53:
        /*0024*/ 	.word	0x00000008
.L_54:


//--------------------- .nv.info._Z7kernel4v      --------------------------
	.section	.nv.info._Z7kernel4v,"",@"SHT_CUDA_INFO"
	.sectionflags	@""
	.align	4


	//----- nvinfo : EIATTR_CUDA_API_VERSION
	.align		4
        /*0000*/ 	.byte	0x04, 0x37
        /*0002*/ 	.short	(.L_56 - .L_55)
.L_55:
        /*0004*/ 	.word	0x00000082


	//----- nvinfo : EIATTR_SPARSE_MMA_MASK
	.align		4
.L_56:
        /*0008*/ 	.byte	0x03, 0x50
        /*000a*/ 	.short	0x0000


	//----- nvinfo : EIATTR_MAXREG_COUNT
	.align		4
        /*000c*/ 	.byte	0x03, 0x1b
        /*000e*/ 	.short	0x00ff


	//----- nvinfo : EIATTR_MERCURY_ISA_VERSION
	.align		4
        /*0010*/ 	.byte	0x03, 0x5f
        /*0012*/ 	.short	0x0101


	//----- nvinfo : EIATTR_VRC_CTA_INIT_COUNT
	.align		4
        /*0014*/ 	.byte	0x02, 0x4a
	.zero		1
	.zero		1


	//----- nvinfo : EIATTR_EXIT_INSTR_OFFSETS
	.align		4
        /*0018*/ 	.byte	0x04, 0x1c
        /*001a*/ 	.short	(.L_58 - .L_57)


	//   ....[0]....
.L_57:
        /*001c*/ 	.word	0x00000010


	//----- nvinfo : EIATTR_SW_WAR
	.align		4
.L_58:
        /*0020*/ 	.byte	0x04, 0x36
        /*0022*/ 	.short	(.L_60 - .L_59)
.L_59:
        /*0024*/ 	.word	0x00000008
.L_60:


//--------------------- .nv.info._Z7kernel3v      --------------------------
	.section	.nv.info._Z7kernel3v,"",@"SHT_CUDA_INFO"
	.sectionflags	@""
	.align	4


	//----- nvinfo : EIATTR_CUDA_API_VERSION
	.align		4
        /*0000*/ 	.byte	0x04, 0x37
        /*0002*/ 	.short	(.L_62 - .L_61)
.L_61:
        /*0004*/ 	.word	0x00000082


	//----- nvinfo : EIATTR_SPARSE_MMA_MASK
	.align		4
.L_62:
        /*0008*/ 	.byte	0x03, 0x50
        /*000a*/ 	.short	0x0000


	//----- nvinfo : EIATTR_MAXREG_COUNT
	.align		4
        /*000c*/ 	.byte	0x03, 0x1b
        /*000e*/ 	.short	0x00ff


	//----- nvinfo : EIATTR_MERCURY_ISA_VERSION
	.align		4
        /*0010*/ 	.byte	0x03, 0x5f
        /*0012*/ 	.short	0x0101


	//----- nvinfo : EIATTR_VRC_CTA_INIT_COUNT
	.align		4
        /*0014*/ 	.byte	0x02, 0x4a
	.zero		1
	.zero		1


	//----- nvinfo : EIATTR_EXIT_INSTR_OFFSETS
	.align		4
        /*0018*/ 	.byte	0x04, 0x1c
        /*001a*/ 	.short	(.L_64 - .L_63)


	//   ....[0]....
.L_63:
        /*001c*/ 	.word	0x00000010


	//----- nvinfo : EIATTR_SW_WAR
	.align		4
.L_64:
        /*0020*/ 	.byte	0x04, 0x36
        /*0022*/ 	.short	(.L_66 - .L_65)
.L_65:
        /*0024*/ 	.word	0x00000008
.L_66:


//--------------------- .nv.info._Z7kernel2v      --------------------------
	.section	.nv.info._Z7kernel2v,"",@"SHT_CUDA_INFO"
	.sectionflags	@""
	.align	4


	//----- nvinfo : EIATTR_CUDA_API_VERSION
	.align		4
        /*0000*/ 	.byte	0x04, 0x37
        /*0002*/ 	.short	(.L_68 - .L_67)
.L_67:
        /*0004*/ 	.word	0x00000082


	//----- nvinfo : EIATTR_SPARSE_MMA_MASK
	.align		4
.L_68:
        /*0008*/ 	.byte	0x03, 0x50
        /*000a*/ 	.short	0x0000


	//----- nvinfo : EIATTR_MAXREG_COUNT
	.align		4
        /*000c*/ 	.byte	0x03, 0x1b
        /*000e*/ 	.short	0x00ff


	//----- nvinfo : EIATTR_MERCURY_ISA_VERSION
	.align		4
        /*0010*/ 	.byte	0x03, 0x5f
        /*0012*/ 	.short	0x0101


	//----- nvinfo : EIATTR_VRC_CTA_INIT_COUNT
	.align		4
        /*0014*/ 	.byte	0x02, 0x4a
	.zero		1
	.zero		1


	//----- nvinfo : EIATTR_EXIT_INSTR_OFFSETS
	.align		4
        /*0018*/ 	.byte	0x04, 0x1c
        /*001a*/ 	.short	(.L_70 - .L_69)


	//   ....[0]....
.L_69:
        /*001c*/ 	.word	0x00000010


	//----- nvinfo : EIATTR_SW_WAR
	.align		4
.L_70:
        /*0020*/ 	.byte	0x04, 0x36
        /*0022*/ 	.short	(.L_72 - .L_71)
.L_71:
        /*0024*/ 	.word	0x00000008
.L_72:


//--------------------- .nv.info._Z7kernel1v      --------------------------
	.section	.nv.info._Z7kernel1v,"",@"SHT_CUDA_INFO"
	.sectionflags	@""
	.align	4


	//----- nvinfo : EIATTR_CUDA_API_VERSION
	.align		4
        /*0000*/ 	.byte	0x04, 0x37
        /*0002*/ 	.short	(.L_74 - .L_73)
.L_73:
        /*0004*/ 	.word	0x00000082


	//----- nvinfo : EIATTR_SPARSE_MMA_MASK
	.align		4
.L_74:
        /*0008*/ 	.byte	0x03, 0x50
        /*000a*/ 	.short	0x0000


	//----- nvinfo : EIATTR_MAXREG_COUNT
	.align		4
        /*000c*/ 	.byte	0x03, 0x1b
        /*000e*/ 	.short	0x00ff


	//----- nvinfo : EIATTR_MERCURY_ISA_VERSION
	.align		4
        /*0010*/ 	.byte	0x03, 0x5f
        /*0012*/ 	.short	0x0101


	//----- nvinfo : EIATTR_VRC_CTA_INIT_COUNT
	.align		4
        /*0014*/ 	.byte	0x02, 0x4a
	.zero		1
	.zero		1


	//----- nvinfo : EIATTR_EXIT_INSTR_OFFSETS
	.align		4
        /*0018*/ 	.byte	0x04, 0x1c
        /*001a*/ 	.short	(.L_76 - .L_75)


	//   ....[0]....
.L_75:
        /*001c*/ 	.word	0x00000010


	//----- nvinfo : EIATTR_SW_WAR
	.align		4
.L_76:
        /*0020*/ 	.byte	0x04, 0x36
        /*0022*/ 	.short	(.L_78 - .L_77)
.L_77:
        /*0024*/ 	.word	0x00000008
.L_78:


//--------------------- .nv.callgraph             --------------------------
	.section	.nv.callgraph,"",@"SHT_CUDA_CALLGRAPH"
	.align	4
	.sectionentsize	8
	.align		4
        /*0000*/ 	.word	0x00000000
	.align		4
        /*0004*/ 	.word	0xffffffff
	.align		4
        /*0008*/ 	.word	0x00000000
	.align		4
        /*000c*/ 	.word	0xfffffffe
	.align		4
        /*0010*/ 	.word	0x00000000
	.align		4
        /*0014*/ 	.word	0xfffffffd
	.align		4
        /*0018*/ 	.word	0x00000000
	.align		4
        /*001c*/ 	.word	0xfffffffc


//--------------------- .nv.constant4             --------------------------
	.section	.nv.constant4,"a",@progbits
	.align	8
	.align		8
.nv.constant4:
        /*0000*/ 	.dword	arr


//--------------------- .nv.constant3             --------------------------
	.section	.nv.constant3,"a",@progbits
	.align	8
.nv.constant3:
	.type		var1,@object
	.size		var1,(var2 - var1)
var1:
	.zero		240
	.type		var2,@object
	.size		var2,(var3 - var2)
var2:
	.zero		240
	.type		var3,@object
	.size		var3,(var4 - var3)
var3:
	.zero		40
	.type		var4,@object
	.size		var4,(var5 - var4)
var4:
	.zero		40
	.type		var5,@object
	.size		var5,(var6 - var5)
var5:
	.zero		8
	.type		var6,@object
	.size		var6,(.L_6 - var6)
var6:
	.zero		8
.L_6:


//--------------------- .text._Z7kernel6v         --------------------------
	.section	.text._Z7kernel6v,"ax",@progbits
	.align	128
        .global         _Z7kernel6v
        .type           _Z7kernel6v,@function
        .size           _Z7kernel6v,(.L_x_6 - _Z7kernel6v)
        .other          _Z7kernel6v,@"STO_CUDA_ENTRY STV_DEFAULT"
_Z7kernel6v:
.text._Z7kernel6v:
[----:B------:R-:W-:Y:S01]  /*0000*/  LDC R1, c[0x0][0x37c] ;  /* 0x0000df00ff017b82 */ /* 0x000fe20000000800 */
[----:B------:R-:W-:Y:S05]  /*0010*/  EXIT ;  /* 0x000000000000794d */ /* 0x000fea0003800000 */
.L_x_0:
[----:B------:R-:W-:-:S00]  /*0020*/  BRA `(.L_x_0) ;  /* 0xfffffffc00fc7947 */ /* 0x000fc0000383ffff */
[----:B------:R-:W-:-:S00]  /*0030*/  NOP ;  /* 0x0000000000007918 */ /* 0x000fc00000000000 */
        /* <DEDUP_REMOVED lines=12> */
.L_x_6:


//--------------------- .text._Z7kernel5v         --------------------------
	.section	.text._Z7kernel5v,"ax",@progbits
	.align	128
        .global         _Z7kernel5v
        .type           _Z7kernel5v,@function
        .size           _Z7kernel5v,(.L_x_7 - _Z7kernel5v)
        .other          _Z7kernel5v,@"STO_CUDA_ENTRY STV_DEFAULT"
_Z7kernel5v:
.text._Z7kernel5v:
[----:B------:R-:W-:Y:S01]  /*0000*/  LDC R1, c[0x0][0x37c] ;  /* 0x0000df00ff017b82 */ /* 0x000fe20000000800 */
[----:B------:R-:W-:Y:S05]  /*0010*/  EXIT ;  /* 0x000000000000794d */ /* 0x000fea0003800000 */
.L_x_1:
        /* <DEDUP_REMOVED lines=14> */
.L_x_7:


//--------------------- .text._Z7kernel4v         --------------------------
	.section	.text._Z7kernel4v,"ax",@progbits
	.align	128
        .global         _Z7kernel4v
        .type           _Z7kernel4v,@function
        .size           _Z7kernel4v,(.L_x_8 - _Z7kernel4v)
        .other          _Z7kernel4v,@"STO_CUDA_ENTRY STV_DEFAULT"
_Z7kernel4v:
.text._Z7kernel4v:
[----:B------:R-:W-:Y:S01]  /*0000*/  LDC R1, c[0x0][0x37c] ;  /* 0x0000df00ff017b82 */ /* 0x000fe20000000800 */
[----:B------:R-:W-:Y:S05]  /*0010*/  EXIT ;  /* 0x000000000000794d */ /* 0x000fea0003800000 */
.L_x_2:
        /* <DEDUP_REMOVED lines=14> */
.L_x_8:


//--------------------- .text._Z7kernel3v         --------------------------
	.section	.text._Z7kernel3v,"ax",@progbits
	.align	128
        .global         _Z7kernel3v
        .type           _Z7kernel3v,@function
        .size           _Z7kernel3v,(.L_x_9 - _Z7kernel3v)
        .other          _Z7kernel3v,@"STO_CUDA_ENTRY STV_DEFAULT"
_Z7kernel3v:
.text._Z7kernel3v:
[----:B------:R-:W-:Y:S01]  /*0000*/  LDC R1, c[0x0][0x37c] ;  /* 0x0000df00ff017b82 */ /* 0x000fe20000000800 */
[----:B------:R-:W-:Y:S05]  /*0010*/  EXIT ;  /* 0x000000000000794d */ /* 0x000fea0003800000 */
.L_x_3:
        /* <DEDUP_REMOVED lines=14> */
.L_x_9:


//--------------------- .text._Z7kernel2v         --------------------------
	.section	.text._Z7kernel2v,"ax",@progbits
	.align	128
        .global         _Z7kernel2v
        .type           _Z7kernel2v,@function
        .size           _Z7kernel2v,(.L_x_10 - _Z7kernel2v)
        .other          _Z7kernel2v,@"STO_CUDA_ENTRY STV_DEFAULT"
_Z7kernel2v:
.text._Z7kernel2v:
[----:B------:R-:W-:Y:S01]  /*0000*/  LDC R1, c[0x0][0x37c] ;  /* 0x0000df00ff017b82 */ /* 0x000fe20000000800 */
[----:B------:R-:W-:Y:S05]  /*0010*/  EXIT ;  /* 0x000000000000794d */ /* 0x000fea0003800000 */
.L_x_4:
        /* <DEDUP_REMOVED lines=14> */
.L_x_10:


//--------------------- .text._Z7kernel1v         --------------------------
	.section	.text._Z7kernel1v,"ax",@progbits
	.align	128
        .global         _Z7kernel1v
        .type           _Z7kernel1v,@function
        .size           _Z7kernel1v,(.L_x_11 - _Z7kernel1v)
        .other          _Z7kernel1v,@"STO_CUDA_ENTRY STV_DEFAULT"
_Z7kernel1v:
.text._Z7kernel1v:
[----:B------:R-:W-:Y:S01]  /*0000*/  LDC R1, c[0x0][0x37c] ;  /* 0x0000df00ff017b82 */ /* 0x000fe20000000800 */
[----:B------:R-:W-:Y:S05]  /*0010*/  EXIT ;  /* 0x000000000000794d */ /* 0x000fea0003800000 */
.L_x_5:
        /* <DEDUP_REMOVED lines=14> */
.L_x_11:


//--------------------- .nv.shared.reserved.0     --------------------------
	.section	.nv.shared.reserved.0,"aw",@nobits
	.weak		__nv_reservedSMEM_offset_0_alias
	.size		__nv_reservedSMEM_offset_0_alias, 0, 64
	.other		__nv_reservedSMEM_offset_0_alias,@"STO_CUDA_RESERVED_SHARED STV_DEFAULT"
__nv_reservedSMEM_offset_0_alias:
	.zero		0
	.zero		64


//--------------------- .nv.global                --------------------------
	.section	.nv.global,"aw",@nobits
	.align	4
.nv.global:
	.type		arr,@object
	.size		arr,(.L_0 - arr)
arr:
	.zero		3200
.L_0:


//--------------------- .nv.constant0._Z7kernel6v --------------------------
	.section	.nv.constant0._Z7kernel6v,"a",@progbits
	.sectionflags	@""
	.align	4
.nv.constant0._Z7kernel6v:
	.zero		896


//--------------------- .nv.constant0._Z7kernel5v --------------------------
	.section	.nv.constant0._Z7kernel5v,"a",@progbits
	.sectionflags	@""
	.align	4
.nv.constant0._Z7kernel5v:
	.zero		896


//--------------------- .nv.constant0._Z7kernel4v --------------------------
	.section	.nv.constant0._Z7kernel4v,"a",@progbits
	.sectionflags	@""
	.align	4
.nv.constant0._Z7kernel4v:
	.zero		896


//--------------------- .nv.constant0._Z7kernel3v --------------------------
	.section	.nv.constant0._Z7kernel3v,"a",@progbits
	.sectionflags	@""
	.align	4
.nv.constant0._Z7kernel3v:
	.zero		896


//--------------------- .nv.constant0._Z7kernel2v --------------------------
	.section	.nv.constant0._Z7kernel2v,"a",@progbits
	.sectionflags	@""
	.align	4
.nv.constant0._Z7kernel2v:
	.zero		896


//--------------------- .nv.constant0._Z7kernel1v --------------------------
	.section	.nv.constant0._Z7kernel1v,"a",@progbits
	.sectionflags	@""
	.align	4
.nv.constant0._Z7kernel1v:
	.zero		896


//--------------------- SYMBOLS --------------------------

	.type		.nv.reservedSmem.offset0,@object
	.size		.nv.reservedSmem.offset0,0x4
